	.headerflags	@"EF_CUDA_TEXMODE_UNIFIED EF_CUDA_64BIT_ADDRESS EF_CUDA_ACCELERATORS EF_CUDA_SM90 EF_CUDA_VIRTUAL_SM(EF_CUDA_SM90)"
	.elftype	@"ET_EXEC"


//--------------------- .nv.info                  --------------------------
	.section	.nv.info,"",@"SHT_CUDA_INFO"
	.align	4


	//----- nvinfo : EIATTR_REGCOUNT
	.align		4
        /*0000*/ 	.byte	0x04, 0x2f
        /*0002*/ 	.short	(.L_1 - .L_0)
	.align		4
.L_0:
        /*0004*/ 	.word	index@(triton_per_fused_mean_silu_2)
        /*0008*/ 	.word	0x00000017


	//----- nvinfo : EIATTR_MIN_STACK_SIZE
	.align		4
.L_1:
        /*000c*/ 	.byte	0x04, 0x12
        /*000e*/ 	.short	(.L_3 - .L_2)
	.align		4
.L_2:
        /*0010*/ 	.word	index@(triton_per_fused_mean_silu_2)
        /*0014*/ 	.word	0x00000000


	//----- nvinfo : EIATTR_FRAME_SIZE
	.align		4
.L_3:
        /*0018*/ 	.byte	0x04, 0x11
        /*001a*/ 	.short	(.L_5 - .L_4)
	.align		4
.L_4:
        /*001c*/ 	.word	index@(triton_per_fused_mean_silu_2)
        /*0020*/ 	.word	0x00000000


	//----- nvinfo : EIATTR_MIN_STACK_SIZE
	.align		4
.L_5:
        /*0024*/ 	.byte	0x04, 0x12
        /*0026*/ 	.short	(.L_7 - .L_6)
	.align		4
.L_6:
        /*0028*/ 	.word	index@(triton_per_fused_mean_silu_2)
        /*002c*/ 	.word	0x00000000
.L_7:


//--------------------- .nv.info.triton_per_fused_mean_silu_2 --------------------------
	.section	.nv.info.triton_per_fused_mean_silu_2,"",@"SHT_CUDA_INFO"
	.sectionflags	@""
	.align	4


	//----- nvinfo : EIATTR_CUDA_API_VERSION
	.align		4
        /*0000*/ 	.byte	0x04, 0x37
        /*0002*/ 	.short	(.L_9 - .L_8)
.L_8:
        /*0004*/ 	.word	0x0000007c


	//----- nvinfo : EIATTR_KPARAM_INFO
	.align		4
.L_9:
        /*0008*/ 	.byte	0x04, 0x17
        /*000a*/ 	.short	(.L_11 - .L_10)
.L_10:
        /*000c*/ 	.word	0x00000000
        /*0010*/ 	.short	0x0003
        /*0012*/ 	.short	0x0014
        /*0014*/ 	.byte	0x00, 0xf0, 0x11, 0x00


	//----- nvinfo : EIATTR_KPARAM_INFO
	.align		4
.L_11:
        /*0018*/ 	.byte	0x04, 0x17
        /*001a*/ 	.short	(.L_13 - .L_12)
.L_12:
        /*001c*/ 	.word	0x00000000
        /*0020*/ 	.short	0x0002
        /*0022*/ 	.short	0x0010
        /*0024*/ 	.byte	0x00, 0xf0, 0x11, 0x00


	//----- nvinfo : EIATTR_KPARAM_INFO
	.align		4
.L_13:
        /*0028*/ 	.byte	0x04, 0x17
        /*002a*/ 	.short	(.L_15 - .L_14)
.L_14:
        /*002c*/ 	.word	0x00000000
        /*0030*/ 	.short	0x0001
        /*0032*/ 	.short	0x0008
        /*0034*/ 	.byte	0x00, 0xf4, 0x21, 0x00


	//----- nvinfo : EIATTR_KPARAM_INFO
	.align		4
.L_15:
        /*0038*/ 	.byte	0x04, 0x17
        /*003a*/ 	.short	(.L_17 - .L_16)
.L_16:
        /*003c*/ 	.word	0x00000000
        /*0040*/ 	.short	0x0000
        /*0042*/ 	.short	0x0000
        /*0044*/ 	.byte	0x00, 0xf4, 0x21, 0x00


	//----- nvinfo : EIATTR_SPARSE_MMA_MASK
	.align		4
.L_17:
        /*0048*/ 	.byte	0x03, 0x50
        /*004a*/ 	.short	0x0000


	//----- nvinfo : EIATTR_MAXREG_COUNT
	.align		4
        /*004c*/ 	.byte	0x03, 0x1b
        /*004e*/ 	.short	0x00ff


	//----- nvinfo : EIATTR_COOP_GROUP_MASK_REGIDS
	.align		4
        /*0050*/ 	.byte	0x04, 0x29
        /*0052*/ 	.short	(.L_19 - .L_18)


	//   ....[0]....
.L_18:
        /*0054*/ 	.word	0xffffffff


	//   ....[1]....
        /*0058*/ 	.word	0xffffffff


	//   ....[2]....
        /*005c*/ 	.word	0xffffffff


	//   ....[3]....
        /*0060*/ 	.word	0xffffffff


	//   ....[4]....
        /*0064*/ 	.word	0xffffffff


	//   ....[5]....
        /*0068*/ 	.word	0xffffffff


	//   ....[6]....
        /*006c*/ 	.word	0xffffffff


	//   ....[7]....
        /*0070*/ 	.word	0xffffffff


	//   ....[8]....
        /*0074*/ 	.word	0xffffffff


	//   ....[9]....
        /*0078*/ 	.word	0xffffffff


	//----- nvinfo : EIATTR_COOP_GROUP_INSTR_OFFSETS
	.align		4
.L_19:
        /*007c*/ 	.byte	0x04, 0x28
        /*007e*/ 	.short	(.L_21 - .L_20)


	//   ....[0]....
.L_20:
        /*0080*/ 	.word	0x000004f0


	//   ....[1]....
        /*0084*/ 	.word	0x00000530


	//   ....[2]....
        /*0088*/ 	.word	0x00000570


	//   ....[3]....
        /*008c*/ 	.word	0x000005a0


	//   ....[4]....
        /*0090*/ 	.word	0x000005e0


	//   ....[5]....
        /*0094*/ 	.word	0x00000600


	//   ....[6]....
        /*0098*/ 	.word	0x00000630


	//   ....[7]....
        /*009c*/ 	.word	0x00000660


	//   ....[8]....
        /*00a0*/ 	.word	0x00000770


	//   ....[9]....
        /*00a4*/ 	.word	0x000007b0


	//----- nvinfo : EIATTR_EXIT_INSTR_OFFSETS
	.align		4
.L_21:
        /*00a8*/ 	.byte	0x04, 0x1c
        /*00aa*/ 	.short	(.L_23 - .L_22)


	//   ....[0]....
.L_22:
        /*00ac*/ 	.word	0x000008d0


	//   ....[1]....
        /*00b0*/ 	.word	0x00000900


	//----- nvinfo : EIATTR_REQNTID
	.align		4
.L_23:
        /*00b4*/ 	.byte	0x04, 0x10
        /*00b6*/ 	.short	(.L_25 - .L_24)
.L_24:
        /*00b8*/ 	.word	0x00000080
        /*00bc*/ 	.word	0x00000001
        /*00c0*/ 	.word	0x00000001


	//----- nvinfo : EIATTR_CBANK_PARAM_SIZE
	.align		4
.L_25:
        /*00c4*/ 	.byte	0x03, 0x19
        /*00c6*/ 	.short	0x0018


	//----- nvinfo : EIATTR_PARAM_CBANK
	.align		4
        /*00c8*/ 	.byte	0x04, 0x0a
        /*00ca*/ 	.short	(.L_27 - .L_26)
	.align		4
.L_26:
        /*00cc*/ 	.word	index@(.nv.constant0.triton_per_fused_mean_silu_2)
        /*00d0*/ 	.short	0x0210
        /*00d2*/ 	.short	0x0018


	//----- nvinfo : EIATTR_SW_WAR
	.align		4
.L_27:
        /*00d4*/ 	.byte	0x04, 0x36
        /*00d6*/ 	.short	(.L_29 - .L_28)
.L_28:
        /*00d8*/ 	.word	0x00000008
.L_29:


//--------------------- .nv.callgraph             --------------------------
	.section	.nv.callgraph,"",@"SHT_CUDA_CALLGRAPH"
	.align	4
	.sectionentsize	8
	.align		4
        /*0000*/ 	.word	0x00000000
	.align		4
        /*0004*/ 	.word	0xffffffff
	.align		4
        /*0008*/ 	.word	0x00000000
	.align		4
        /*000c*/ 	.word	0xfffffffe
	.align		4
        /*0010*/ 	.word	0x00000000
	.align		4
        /*0014*/ 	.word	0xfffffffd
	.align		4
        /*0018*/ 	.word	0x00000000
	.align		4
        /*001c*/ 	.word	0xfffffffc


//--------------------- .text.triton_per_fused_mean_silu_2 --------------------------
	.section	.text.triton_per_fused_mean_silu_2,"ax",@progbits
	.sectionflags	@"SHF_BARRIERS=1"
	.align	128
        .global         triton_per_fused_mean_silu_2
        .type           triton_per_fused_mean_silu_2,@function
        .size           triton_per_fused_mean_silu_2,(.L_x_1 - triton_per_fused_mean_silu_2)
        .other          triton_per_fused_mean_silu_2,@"STO_CUDA_ENTRY STV_DEFAULT"
triton_per_fused_mean_silu_2:
.text.triton_per_fused_mean_silu_2:
[----:B------:R-:W0:Y:S02]  /*0000*/  LDC R1, c[0x0][0x28] ;  /* 0x00000a00ff017b82 */ /* 0x000e240000000800 */
[----:B------:R-:W1:Y:S01]  /*0010*/  S2R R0, SR_CTAID.X ;  /* 0x0000000000007919 */ /* 0x000e620000002500 */
[----:B------:R-:W2:Y:S01]  /*0020*/  LDC.64 R6, c[0x0][0x218] ;  /* 0x00008600ff067b82 */ /* 0x000ea20000000a00 */
[----:B------:R-:W-:Y:S01]  /*0030*/  ULDC.64 UR6, c[0x0][0x208] ;  /* 0x0000820000067ab9 */ /* 0x000fe20000000a00 */
[----:B------:R-:W3:Y:S01]  /*0040*/  S2R R3, SR_TID.X ;  /* 0x0000000000037919 */ /* 0x000ee20000002100 */
[----:B-1----:R-:W-:Y:S02]  /*0050*/  SHF.L.U32 R0, R0, 0x5, RZ ;  /* 0x0000000500007819 */ /* 0x002fe400000006ff */
[----:B---3--:R-:W-:Y:S02]  /*0060*/  SHF.L.U32 R9, R3, 0x2, RZ ;  /* 0x0000000203097819 */ /* 0x008fe400000006ff */
[----:B------:R-:W-:Y:S02]  /*0070*/  SHF.R.U32.HI R10, RZ, 0x3, R3 ;  /* 0x00000003ff0a7819 */ /* 0x000fe40000011603 */
[----:B------:R-:W-:-:S04]  /*0080*/  LOP3.LUT R4, R0, 0x1c, R9, 0xf8, !PT ;  /* 0x0000001c00047812 */ /* 0x000fc800078ef809 */
[C---:B------:R-:W-:Y:S01]  /*0090*/  ISETP.GE.AND P0, PT, R4.reuse, 0x1400, PT ;  /* 0x000014000400780c */ /* 0x040fe20003f06270 */
[----:B------:R-:W-:-:S05]  /*00a0*/  IMAD.HI R5, R4, 0x66666667, RZ ;  /* 0x6666666704057827 */ /* 0x000fca00078e02ff */
[----:B------:R-:W-:-:S04]  /*00b0*/  SHF.R.U32.HI R8, RZ, 0x1f, R5 ;  /* 0x0000001fff087819 */ /* 0x000fc80000011605 */
[----:B------:R-:W-:Y:S02]  /*00c0*/  LEA.HI.SX32 R11, R5, R8, 0x17 ;  /* 0x00000008050b7211 */ /* 0x000fe400078fbaff */
[----:B------:R-:W-:-:S03]  /*00d0*/  SGXT.U32 R5, R10, 0x4 ;  /* 0x000000040a05781a */ /* 0x000fc60000000000 */
[----:B------:R-:W-:-:S04]  /*00e0*/  IMAD R8, R11, -0x500, R4 ;  /* 0xfffffb000b087824 */ /* 0x000fc800078e0204 */
[----:B------:R-:W-:Y:S01]  /*00f0*/  IMAD R8, R5, 0x500, R8 ;  /* 0x0000050005087824 */ /* 0x000fe200078e0208 */
[----:B------:R-:W-:-:S03]  /*0100*/  CS2R R4, SRZ ;  /* 0x0000000000047805 */ /* 0x000fc6000001ff00 */
[----:B------:R-:W-:-:S04]  /*0110*/  IMAD R11, R11, 0x5000, R8 ;  /* 0x000050000b0b7824 */ /* 0x000fc800078e0208 */
[----:B--2---:R-:W-:Y:S01]  /*0120*/  IMAD.WIDE R10, R11, 0x4, R6 ;  /* 0x000000040b0a7825 */ /* 0x004fe200078e0206 */
[----:B------:R-:W-:-:S06]  /*0130*/  CS2R R6, SRZ ;  /* 0x0000000000067805 */ /* 0x000fcc000001ff00 */
[----:B------:R-:W2:Y:S01]  /*0140*/  @!P0 LDG.E.128 R4, desc[UR6][R10.64] ;  /* 0x000000060a048981 */ /* 0x000ea2000c1e1d00 */
[----:B------:R-:W-:Y:S01]  /*0150*/  HFMA2.MMA R17, -RZ, RZ, 1.625, 0 ;  /* 0x3e800000ff117435 */ /* 0x000fe200000001ff */
[----:B------:R-:W1:Y:S01]  /*0160*/  S2UR UR5, SR_CgaCtaId ;  /* 0x00000000000579c3 */ /* 0x000e620000008800 */
[----:B------:R-:W-:Y:S02]  /*0170*/  UMOV UR4, 0x400 ;  /* 0x0000040000047882 */ /* 0x000fe40000000000 */
[----:B-1----:R-:W-:Y:S01]  /*0180*/  UPRMT UR4, UR5, 0x654, UR4 ;  /* 0x0000065405047896 */ /* 0x002fe20008000004 */
[----:B--2---:R-:W-:Y:S02]  /*0190*/  SEL R4, R4, RZ, !P0 ;  /* 0x000000ff04047207 */ /* 0x004fe40004000000 */
[----:B------:R-:W-:Y:S02]  /*01a0*/  SEL R5, R5, RZ, !P0 ;  /* 0x000000ff05057207 */ /* 0x000fe40004000000 */
[----:B------:R-:W-:Y:S01]  /*01b0*/  SEL R6, R6, RZ, !P0 ;  /* 0x000000ff06067207 */ /* 0x000fe20004000000 */
[----:B------:R-:W-:Y:S01]  /*01c0*/  FADD R8, RZ, -R4 ;  /* 0x80000004ff087221 */ /* 0x000fe20000000000 */
[----:B------:R-:W-:-:S03]  /*01d0*/  SEL R7, R7, RZ, !P0 ;  /* 0x000000ff07077207 */ /* 0x000fc60004000000 */
[----:B------:R-:W-:Y:S01]  /*01e0*/  FMUL R13, R8, 1.4426950216293334961 ;  /* 0x3fb8aa3b080d7820 */ /* 0x000fe20000400000 */
[----:B------:R-:W-:Y:S01]  /*01f0*/  FADD R8, RZ, -R5 ;  /* 0x80000005ff087221 */ /* 0x000fe20000000000 */
[----:B------:R-:W-:-:S03]  /*0200*/  FADD R12, RZ, -R6 ;  /* 0x80000006ff0c7221 */ /* 0x000fc60000000000 */
[----:B------:R-:W-:Y:S01]  /*0210*/  FMUL R14, R8, 1.4426950216293334961 ;  /* 0x3fb8aa3b080e7820 */ /* 0x000fe20000400000 */
[----:B------:R-:W-:Y:S01]  /*0220*/  FADD R8, RZ, -R7 ;  /* 0x80000007ff087221 */ /* 0x000fe20000000000 */
[----:B------:R-:W-:Y:S01]  /*0230*/  FMUL R12, R12, 1.4426950216293334961 ;  /* 0x3fb8aa3b0c0c7820 */ /* 0x000fe20000400000 */
[----:B------:R-:W-:Y:S02]  /*0240*/  FSETP.GEU.AND P1, PT, R13, -126, PT ;  /* 0xc2fc00000d00780b */ /* 0x000fe40003f2e000 */
[----:B------:R-:W-:Y:S01]  /*0250*/  FMUL R15, R8, 1.4426950216293334961 ;  /* 0x3fb8aa3b080f7820 */ /* 0x000fe20000400000 */
[----:B------:R-:W-:Y:S02]  /*0260*/  FSETP.GEU.AND P4, PT, R14, -126, PT ;  /* 0xc2fc00000e00780b */ /* 0x000fe40003f8e000 */
[----:B------:R-:W-:Y:S02]  /*0270*/  FSETP.GEU.AND P2, PT, R12, -126, PT ;  /* 0xc2fc00000c00780b */ /* 0x000fe40003f4e000 */
[----:B------:R-:W-:-:S06]  /*0280*/  FSETP.GEU.AND P3, PT, R15, -126, PT ;  /* 0xc2fc00000f00780b */ /* 0x000fcc0003f6e000 */
[----:B------:R-:W-:-:S03]  /*0290*/  @!P1 FMUL R13, R13, 0.5 ;  /* 0x3f0000000d0d9820 */ /* 0x000fc60000400000 */
[----:B------:R-:W-:Y:S01]  /*02a0*/  @!P4 FMUL R14, R14, 0.5 ;  /* 0x3f0000000e0ec820 */ /* 0x000fe20000400000 */
[----:B------:R-:W1:Y:S01]  /*02b0*/  MUFU.EX2 R8, R13 ;  /* 0x0000000d00087308 */ /* 0x000e620000000800 */
[----:B------:R-:W-:Y:S02]  /*02c0*/  @!P2 FMUL R12, R12, 0.5 ;  /* 0x3f0000000c0ca820 */ /* 0x000fe40000400000 */
[----:B------:R-:W-:-:S05]  /*02d0*/  @!P3 FMUL R15, R15, 0.5 ;  /* 0x3f0000000f0fb820 */ /* 0x000fca0000400000 */
[----:B------:R-:W2:Y:S01]  /*02e0*/  MUFU.EX2 R10, R14 ;  /* 0x0000000e000a7308 */ /* 0x000ea20000000800 */
[----:B-1----:R-:W-:-:S07]  /*02f0*/  @!P1 FMUL R8, R8, R8 ;  /* 0x0000000808089220 */ /* 0x002fce0000400000 */
[----:B------:R-:W1:Y:S01]  /*0300*/  MUFU.EX2 R11, R12 ;  /* 0x0000000c000b7308 */ /* 0x000e620000000800 */
[----:B------:R-:W-:Y:S01]  /*0310*/  FADD R8, R8, 1 ;  /* 0x3f80000008087421 */ /* 0x000fe20000000000 */
[----:B--2---:R-:W-:-:S06]  /*0320*/  @!P4 FMUL R10, R10, R10 ;  /* 0x0000000a0a0ac220 */ /* 0x004fcc0000400000 */
[----:B------:R2:W3:Y:S01]  /*0330*/  MUFU.EX2 R16, R15 ;  /* 0x0000000f00107308 */ /* 0x0004e20000000800 */
[----:B------:R-:W-:Y:S01]  /*0340*/  FSETP.GT.AND P1, PT, R8, 8.50705917302346158658e+37, PT ;  /* 0x7e8000000800780b */ /* 0x000fe20003f24000 */
[----:B------:R-:W-:-:S03]  /*0350*/  FADD R10, R10, 1 ;  /* 0x3f8000000a0a7421 */ /* 0x000fc60000000000 */
[----:B------:R-:W-:Y:S01]  /*0360*/  FSEL R13, R17, 1, P1 ;  /* 0x3f800000110d7808 */ /* 0x000fe20000800000 */
[----:B-1----:R-:W-:Y:S01]  /*0370*/  @!P2 FMUL R11, R11, R11 ;  /* 0x0000000b0b0ba220 */ /* 0x002fe20000400000 */
[----:B------:R-:W-:-:S03]  /*0380*/  FSETP.GT.AND P2, PT, R10, 8.50705917302346158658e+37, PT ;  /* 0x7e8000000a00780b */ /* 0x000fc60003f44000 */
[----:B------:R-:W-:Y:S01]  /*0390*/  FADD R11, R11, 1 ;  /* 0x3f8000000b0b7421 */ /* 0x000fe20000000000 */
[----:B--2---:R-:W-:-:S03]  /*03a0*/  FSEL R15, R17, 1, P2 ;  /* 0x3f800000110f7808 */ /* 0x004fc60001000000 */
[----:B------:R-:W-:Y:S01]  /*03b0*/  @P1 FMUL R8, R8, 0.25 ;  /* 0x3e80000008081820 */ /* 0x000fe20000400000 */
[----:B---3--:R-:W-:Y:S01]  /*03c0*/  @!P3 FMUL R16, R16, R16 ;  /* 0x000000101010b220 */ /* 0x008fe20000400000 */
[----:B------:R-:W-:Y:S02]  /*03d0*/  FSETP.GT.AND P3, PT, R11, 8.50705917302346158658e+37, PT ;  /* 0x7e8000000b00780b */ /* 0x000fe40003f64000 */
[----:B------:R-:W-:Y:S01]  /*03e0*/  ISETP.GE.AND P1, PT, R3, 0x80, PT ;  /* 0x000000800300780c */ /* 0x000fe20003f26270 */
[----:B------:R-:W-:Y:S01]  /*03f0*/  FADD R16, R16, 1 ;  /* 0x3f80000010107421 */ /* 0x000fe20000000000 */
[----:B------:R-:W1:Y:S01]  /*0400*/  MUFU.RCP R8, R8 ;  /* 0x0000000800087308 */ /* 0x000e620000001000 */
[----:B------:R-:W-:Y:S01]  /*0410*/  @P2 FMUL R10, R10, 0.25 ;  /* 0x3e8000000a0a2820 */ /* 0x000fe20000400000 */
[----:B------:R-:W-:Y:S02]  /*0420*/  FSEL R12, R17, 1, P3 ;  /* 0x3f800000110c7808 */ /* 0x000fe40001800000 */
[----:B------:R-:W-:-:S04]  /*0430*/  FSETP.GT.AND P4, PT, R16, 8.50705917302346158658e+37, PT ;  /* 0x7e8000001000780b */ /* 0x000fc80003f84000 */
[----:B------:R-:W2:Y:S01]  /*0440*/  MUFU.RCP R10, R10 ;  /* 0x0000000a000a7308 */ /* 0x000ea20000001000 */
[----:B------:R-:W-:Y:S01]  /*0450*/  @P3 FMUL R11, R11, 0.25 ;  /* 0x3e8000000b0b3820 */ /* 0x000fe20000400000 */
[----:B------:R-:W-:Y:S01]  /*0460*/  FSEL R17, R17, 1, P4 ;  /* 0x3f80000011117808 */ /* 0x000fe20002000000 */
[----:B-1----:R-:W-:-:S05]  /*0470*/  FMUL R13, R8, R13 ;  /* 0x0000000d080d7220 */ /* 0x002fca0000400000 */
[----:B------:R-:W1:Y:S01]  /*0480*/  MUFU.RCP R11, R11 ;  /* 0x0000000b000b7308 */ /* 0x000e620000001000 */
[----:B------:R-:W-:Y:S01]  /*0490*/  @P4 FMUL R16, R16, 0.25 ;  /* 0x3e80000010104820 */ /* 0x000fe20000400000 */
[----:B------:R-:W-:Y:S01]  /*04a0*/  FMUL R13, R4, R13 ;  /* 0x0000000d040d7220 */ /* 0x000fe20000400000 */
[----:B--2---:R-:W-:-:S05]  /*04b0*/  FMUL R10, R10, R15 ;  /* 0x0000000f0a0a7220 */ /* 0x004fca0000400000 */
[----:B------:R-:W2:Y:S01]  /*04c0*/  MUFU.RCP R16, R16 ;  /* 0x0000001000107308 */ /* 0x000ea20000001000 */
[----:B------:R-:W-:Y:S01]  /*04d0*/  FSEL R13, R13, RZ, !P0 ;  /* 0x000000ff0d0d7208 */ /* 0x000fe20004000000 */
[----:B------:R-:W-:-:S04]  /*04e0*/  FMUL R10, R5, R10 ;  /* 0x0000000a050a7220 */ /* 0x000fc80000400000 */
[----:B------:R-:W3:Y:S01]  /*04f0*/  SHFL.BFLY PT, R4, R13, 0x10, 0x1f ;  /* 0x0e001f000d047f89 */ /* 0x000ee200000e0000 */
[----:B-1----:R-:W-:Y:S01]  /*0500*/  FMUL R15, R11, R12 ;  /* 0x0000000c0b0f7220 */ /* 0x002fe20000400000 */
[----:B------:R-:W-:-:S03]  /*0510*/  FSEL R10, R10, RZ, !P0 ;  /* 0x000000ff0a0a7208 */ /* 0x000fc60004000000 */
[----:B------:R-:W-:Y:S02]  /*0520*/  FMUL R15, R6, R15 ;  /* 0x0000000f060f7220 */ /* 0x000fe40000400000 */
[----:B------:R-:W1:Y:S01]  /*0530*/  SHFL.BFLY PT, R5, R10, 0x10, 0x1f ;  /* 0x0e001f000a057f89 */ /* 0x000e6200000e0000 */
[----:B--2---:R-:W-:Y:S02]  /*0540*/  FMUL R8, R16, R17 ;  /* 0x0000001110087220 */ /* 0x004fe40000400000 */
[----:B------:R-:W-:Y:S02]  /*0550*/  FSEL R15, R15, RZ, !P0 ;  /* 0x000000ff0f0f7208 */ /* 0x000fe40004000000 */
[----:B------:R-:W-:-:S03]  /*0560*/  FMUL R8, R7, R8 ;  /* 0x0000000807087220 */ /* 0x000fc60000400000 */
[----:B------:R-:W2:Y:S02]  /*0570*/  SHFL.BFLY PT, R12, R15, 0x10, 0x1f ;  /* 0x0e001f000f0c7f89 */ /* 0x000ea400000e0000 */
[----:B------:R-:W-:Y:S02]  /*0580*/  FSEL R8, R8, RZ, !P0 ;  /* 0x000000ff08087208 */ /* 0x000fe40004000000 */
[----:B------:R-:W-:-:S03]  /*0590*/  LOP3.LUT P0, RZ, R3, 0x18, RZ, 0xc0, !PT ;  /* 0x0000001803ff7812 */ /* 0x000fc6000780c0ff */
[----:B------:R-:W4:Y:S01]  /*05a0*/  SHFL.BFLY PT, R7, R8, 0x10, 0x1f ;  /* 0x0e001f0008077f89 */ /* 0x000f2200000e0000 */
[----:B---3--:R-:W-:Y:S01]  /*05b0*/  FADD R4, R13, R4 ;  /* 0x000000040d047221 */ /* 0x008fe20000000000 */
[----:B-1----:R-:W-:Y:S01]  /*05c0*/  FADD R6, R10, R5 ;  /* 0x000000050a067221 */ /* 0x002fe20000000000 */
[----:B------:R-:W-:-:S03]  /*05d0*/  SHF.R.U32.HI R10, RZ, 0x5, R3 ;  /* 0x00000005ff0a7819 */ /* 0x000fc60000011603 */
[----:B------:R-:W1:Y:S01]  /*05e0*/  SHFL.BFLY PT, R5, R4, 0x8, 0x1f ;  /* 0x0d001f0004057f89 */ /* 0x000e6200000e0000 */
[----:B--2---:R-:W-:-:S05]  /*05f0*/  FADD R12, R15, R12 ;  /* 0x0000000c0f0c7221 */ /* 0x004fca0000000000 */
[----:B------:R-:W2:Y:S01]  /*0600*/  SHFL.BFLY PT, R11, R12, 0x8, 0x1f ;  /* 0x0d001f000c0b7f89 */ /* 0x000ea200000e0000 */
[----:B----4-:R-:W-:Y:S01]  /*0610*/  FADD R14, R8, R7 ;  /* 0x00000007080e7221 */ /* 0x010fe20000000000 */
[----:B------:R-:W-:Y:S02]  /*0620*/  SGXT.U32 R8, R10, 0x2 ;  /* 0x000000020a08781a */ /* 0x000fe40000000000 */
[----:B------:R-:W3:Y:S01]  /*0630*/  SHFL.BFLY PT, R7, R6, 0x8, 0x1f ;  /* 0x0d001f0006077f89 */ /* 0x000ee200000e0000 */
[----:B------:R-:W-:Y:S02]  /*0640*/  LOP3.LUT R10, R9, 0x1c, RZ, 0xc0, !PT ;  /* 0x0000001c090a7812 */ /* 0x000fe400078ec0ff */
[----:B------:R-:W-:Y:S01]  /*0650*/  SHF.L.U32 R15, R8, 0x2, RZ ;  /* 0x00000002080f7819 */ /* 0x000fe200000006ff */
[----:B------:R-:W4:Y:S01]  /*0660*/  SHFL.BFLY PT, R13, R14, 0x8, 0x1f ;  /* 0x0d001f000e0d7f89 */ /* 0x000f2200000e0000 */
[----:B------:R-:W-:Y:S01]  /*0670*/  SHF.L.U32 R16, R10, 0x4, RZ ;  /* 0x000000040a107819 */ /* 0x000fe200000006ff */
[----:B-1----:R-:W-:-:S03]  /*0680*/  FADD R18, R4, R5 ;  /* 0x0000000504127221 */ /* 0x002fc60000000000 */
[----:B------:R-:W-:-:S05]  /*0690*/  LOP3.LUT R15, R16, R15, RZ, 0xfc, !PT ;  /* 0x0000000f100f7212 */ /* 0x000fca00078efcff */
[----:B------:R-:W-:Y:S01]  /*06a0*/  @!P0 STS [R15+UR4], R18 ;  /* 0x000000120f008988 */ /* 0x000fe20008000804 */
[----:B--2---:R-:W-:Y:S01]  /*06b0*/  FADD R20, R12, R11 ;  /* 0x0000000b0c147221 */ /* 0x004fe20000000000 */
[----:B---3--:R-:W-:-:S04]  /*06c0*/  FADD R6, R6, R7 ;  /* 0x0000000706067221 */ /* 0x008fc80000000000 */
[----:B------:R-:W-:Y:S01]  /*06d0*/  @!P0 STS [R15+UR4+0x20], R20 ;  /* 0x000020140f008988 */ /* 0x000fe20008000804 */
[----:B----4-:R-:W-:-:S03]  /*06e0*/  FADD R14, R14, R13 ;  /* 0x0000000d0e0e7221 */ /* 0x010fc60000000000 */
[----:B------:R-:W-:Y:S01]  /*06f0*/  @!P0 STS [R15+UR4+0x10], R6 ;  /* 0x000010060f008988 */ /* 0x000fe20008000804 */
[----:B------:R-:W-:-:S03]  /*0700*/  IADD3 R13, R16, UR4, RZ ;  /* 0x00000004100d7c10 */ /* 0x000fc6000fffe0ff */
[----:B------:R-:W-:Y:S01]  /*0710*/  @!P0 STS [R15+UR4+0x30], R14 ;  /* 0x0000300e0f008988 */ /* 0x000fe20008000804 */
[----:B------:R-:W-:Y:S01]  /*0720*/  BAR.SYNC.DEFER_BLOCKING 0x0 ;  /* 0x0000000000007b1d */ /* 0x000fe20000010000 */
[----:B------:R-:W-:Y:S01]  /*0730*/  LOP3.LUT P0, RZ, R3, 0x3, RZ, 0xc0, !PT ;  /* 0x0000000303ff7812 */ /* 0x000fe2000780c0ff */
[----:B------:R-:W-:-:S03]  /*0740*/  IMAD R13, R10, -0xc, R13 ;  /* 0xfffffff40a0d7824 */ /* 0x000fc600078e020d */
[C---:B------:R-:W-:Y:S01]  /*0750*/  ISETP.LT.AND P0, PT, R3.reuse, 0x80, !P0 ;  /* 0x000000800300780c */ /* 0x040fe20004701270 */
[----:B------:R-:W1:Y:S04]  /*0760*/  @!P1 LDS R2, [R9+UR4] ;  /* 0x0000000409029984 */ /* 0x000e680008000800 */
[----:B-1----:R-:W1:Y:S02]  /*0770*/  SHFL.BFLY PT, R5, R2, 0x2, 0x1f ;  /* 0x0c401f0002057f89 */ /* 0x002e6400000e0000 */
[----:B-1----:R-:W-:Y:S01]  /*0780*/  FADD R11, R2, R5 ;  /* 0x00000005020b7221 */ /* 0x002fe20000000000 */
[----:B------:R-:W-:Y:S02]  /*0790*/  LOP3.LUT R2, R3, 0x1f, RZ, 0xc0, !PT ;  /* 0x0000001f03027812 */ /* 0x000fe400078ec0ff */
[----:B------:R-:W-:-:S02]  /*07a0*/  LOP3.LUT R3, R0, 0x1f, R3, 0xf8, !PT ;  /* 0x0000001f00037812 */ /* 0x000fc400078ef803 */
[----:B------:R-:W1:Y:S01]  /*07b0*/  SHFL.BFLY PT, R4, R11, 0x1, 0x1f ;  /* 0x0c201f000b047f89 */ /* 0x000e6200000e0000 */
[----:B------:R-:W-:Y:S01]  /*07c0*/  LEA R14, R2, UR4, 0x2 ;  /* 0x00000004020e7c11 */ /* 0x000fe2000f8e10ff */
[----:B-1----:R-:W-:Y:S02]  /*07d0*/  FADD R12, R11, R4 ;  /* 0x000000040b0c7221 */ /* 0x002fe40000000000 */
[----:B------:R-:W1:Y:S03]  /*07e0*/  LDC.64 R10, c[0x0][0x210] ;  /* 0x00008400ff0a7b82 */ /* 0x000e660000000a00 */
[----:B------:R-:W-:Y:S05]  /*07f0*/  @P0 STS [R9+UR4], R12 ;  /* 0x0000000c09000988 */ /* 0x000fea0008000804 */
[----:B------:R-:W-:Y:S01]  /*0800*/  BAR.SYNC.DEFER_BLOCKING 0x0 ;  /* 0x0000000000007b1d */ /* 0x000fe20000010000 */
[----:B------:R-:W-:-:S04]  /*0810*/  ISETP.GE.AND P0, PT, R3, 0x1400, PT ;  /* 0x000014000300780c */ /* 0x000fc80003f06270 */
[----:B------:R-:W-:Y:S01]  /*0820*/  ISETP.EQ.AND P0, PT, R8, RZ, !P0 ;  /* 0x000000ff0800720c */ /* 0x000fe20004702270 */
[----:B-1----:R-:W-:Y:S01]  /*0830*/  IMAD.WIDE R2, R3, 0x4, R10 ;  /* 0x0000000403027825 */ /* 0x002fe200078e020a */
[----:B------:R-:W-:Y:S04]  /*0840*/  LDS R4, [R16+UR4] ;  /* 0x0000000410047984 */ /* 0x000fe80008000800 */
[----:B------:R-:W-:Y:S04]  /*0850*/  LDS R5, [R16+UR4+0x10] ;  /* 0x0000100410057984 */ /* 0x000fe80008000800 */
[----:B------:R-:W-:Y:S04]  /*0860*/  LDS R6, [R16+UR4+0x20] ;  /* 0x0000200410067984 */ /* 0x000fe80008000800 */
[----:B------:R-:W1:Y:S01]  /*0870*/  LDS R7, [R16+UR4+0x30] ;  /* 0x0000300410077984 */ /* 0x000e620008000800 */
[----:B------:R-:W-:Y:S06]  /*0880*/  BAR.SYNC.DEFER_BLOCKING 0x0 ;  /* 0x0000000000007b1d */ /* 0x000fec0000010000 */
[----:B-1----:R1:W-:Y:S02]  /*0890*/  STS.128 [R13], R4 ;  /* 0x000000040d007388 */ /* 0x0023e40000000c00 */
[----:B------:R-:W-:Y:S06]  /*08a0*/  BAR.SYNC.DEFER_BLOCKING 0x0 ;  /* 0x0000000000007b1d */ /* 0x000fec0000010000 */
[----:B------:R-:W2:Y:S02]  /*08b0*/  LDS R14, [R14] ;  /* 0x000000000e0e7984 */ /* 0x000ea40000000800 */
[----:B------:R-:W-:Y:S06]  /*08c0*/  BAR.SYNC.DEFER_BLOCKING 0x0 ;  /* 0x0000000000007b1d */ /* 0x000fec0000010000 */
[----:B-1----:R-:W-:Y:S05]  /*08d0*/  @!P0 EXIT ;  /* 0x000000000000894d */ /* 0x002fea0003800000 */
[----:B--2---:R-:W-:-:S05]  /*08e0*/  FMUL R5, R14, 0.0625 ;  /* 0x3d8000000e057820 */ /* 0x004fca0000400000 */
[----:B------:R-:W-:Y:S01]  /*08f0*/  STG.E desc[UR6][R2.64], R5 ;  /* 0x0000000502007986 */ /* 0x000fe2000c101906 */
[----:B------:R-:W-:Y:S05]  /*0900*/  EXIT ;  /* 0x000000000000794d */ /* 0x000fea0003800000 */
.L_x_0:
[----:B------:R-:W-:-:S00]  /*0910*/  BRA `(.L_x_0) ;  /* 0xfffffffc00fc7947 */ /* 0x000fc0000383ffff */
[----:B------:R-:W-:-:S00]  /*0920*/  NOP ;  /* 0x0000000000007918 */ /* 0x000fc00000000000 */
        /* <DEDUP_REMOVED lines=13> */
.L_x_1:


//--------------------- .nv.shared.triton_per_fused_mean_silu_2 --------------------------
	.section	.nv.shared.triton_per_fused_mean_silu_2,"aw",@nobits
	.sectionflags	@""
	.align	16
	.zero		1024


//--------------------- .nv.constant0.triton_per_fused_mean_silu_2 --------------------------
	.section	.nv.constant0.triton_per_fused_mean_silu_2,"a",@progbits
	.sectionflags	@""
	.align	4
.nv.constant0.triton_per_fused_mean_silu_2:
	.zero		552
